//
// Generated by NVIDIA NVVM Compiler
//
// Compiler Build ID: CL-36424714
// Cuda compilation tools, release 13.0, V13.0.88
// Based on NVVM 20.0.0
//

.version 9.0
.target sm_100
.address_size 64

	// .globl	_Z28generate_identity_csr_kernelifPiS_Pf

.visible .entry _Z28generate_identity_csr_kernelifPiS_Pf(
	.param .u32 _Z28generate_identity_csr_kernelifPiS_Pf_param_0,
	.param .f32 _Z28generate_identity_csr_kernelifPiS_Pf_param_1,
	.param .u64 .ptr .align 1 _Z28generate_identity_csr_kernelifPiS_Pf_param_2,
	.param .u64 .ptr .align 1 _Z28generate_identity_csr_kernelifPiS_Pf_param_3,
	.param .u64 .ptr .align 1 _Z28generate_identity_csr_kernelifPiS_Pf_param_4
)
{
	.reg .pred 	%p<3>;
	.reg .b32 	%r<6>;
	.reg .b32 	%f<2>;
	.reg .b64 	%rd<13>;

	ld.param.u32 	%r2, [_Z28generate_identity_csr_kernelifPiS_Pf_param_0];
	ld.param.f32 	%f1, [_Z28generate_identity_csr_kernelifPiS_Pf_param_1];
	ld.param.u64 	%rd4, [_Z28generate_identity_csr_kernelifPiS_Pf_param_2];
	ld.param.u64 	%rd2, [_Z28generate_identity_csr_kernelifPiS_Pf_param_3];
	ld.param.u64 	%rd3, [_Z28generate_identity_csr_kernelifPiS_Pf_param_4];
	cvta.to.global.u64 	%rd1, %rd4;
	mov.u32 	%r3, %ctaid.x;
	mov.u32 	%r4, %ntid.x;
	mov.u32 	%r5, %tid.x;
	mad.lo.s32 	%r1, %r3, %r4, %r5;
	setp.ge.s32 	%p1, %r1, %r2;
	@%p1 bra 	$L__BB0_2;
	cvta.to.global.u64 	%rd5, %rd2;
	cvta.to.global.u64 	%rd6, %rd3;
	mul.wide.s32 	%rd7, %r1, 4;
	add.s64 	%rd8, %rd5, %rd7;
	st.global.u32 	[%rd8], %r1;
	add.s64 	%rd9, %rd6, %rd7;
	st.global.f32 	[%rd9], %f1;
	add.s64 	%rd10, %rd1, %rd7;
	st.global.u32 	[%rd10], %r1;
$L__BB0_2:
	setp.ne.s32 	%p2, %r1, %r2;
	@%p2 bra 	$L__BB0_4;
	mul.wide.s32 	%rd11, %r2, 4;
	add.s64 	%rd12, %rd1, %rd11;
	st.global.u32 	[%rd12], %r2;
$L__BB0_4:
	ret;

}


// ===== COMPILED SASS (sm_100) =====

	.target	sm_100

	.elftype	@"ET_EXEC"


//--------------------- .note.nv.tkinfo           --------------------------
	.section	.note.nv.tkinfo,"",@"SHT_NOTE"
	.sectionflags	@"SHF_NOTE_NV_TKINFO"
	.tkinfo
        /*0018*/ 	.word	0x00000002
        /*0030*/ 	.string	""
        /*0030*/ 	.string	"ptxas"
        /*0030*/ 	.string	"Cuda compilation tools, release 13.0, V13.0.88"
        /*0030*/ 	.string	"Build cuda_13.0.r13.0/compiler.36424714_0"
        /*0030*/ 	.string	"-arch sm_100 -m 64 "



//--------------------- .note.nv.cuinfo           --------------------------
	.section	.note.nv.cuinfo,"",@"SHT_NOTE"
	.sectionflags	@"SHF_NOTE_NV_CUINFO"
        /*0018*/ 	.short	0x0002
        /*001a*/ 	.short	0x0064
        /*001c*/ 	.short	0x0082
	.zero		2


//--------------------- .nv.info                  --------------------------
	.section	.nv.info,"",@"SHT_CUDA_INFO"
	.align	4


	//----- nvinfo : EIATTR_REGCOUNT
	.align		4
        /*0000*/ 	.byte	0x04, 0x2f
        /*0002*/ 	.short	(.L_1 - .L_0)
	.align		4
.L_0:
        /*0004*/ 	.word	index@(_Z28generate_identity_csr_kernelifPiS_Pf)
        /*0008*/ 	.word	0x0000000e


	//----- nvinfo : EIATTR_FRAME_SIZE
	.align		4
.L_1:
        /*000c*/ 	.byte	0x04, 0x11
        /*000e*/ 	.short	(.L_3 - .L_2)
	.align		4
.L_2:
        /*0010*/ 	.word	index@(_Z28generate_identity_csr_kernelifPiS_Pf)
        /*0014*/ 	.word	0x00000000


	//----- nvinfo : EIATTR_MIN_STACK_SIZE
	.align		4
.L_3:
        /*0018*/ 	.byte	0x04, 0x12
        /*001a*/ 	.short	(.L_5 - .L_4)
	.align		4
.L_4:
        /*001c*/ 	.word	index@(_Z28generate_identity_csr_kernelifPiS_Pf)
        /*0020*/ 	.word	0x00000000
.L_5:


//--------------------- .nv.compat                --------------------------
	.section	.nv.compat,"",@"SHT_CUDA_COMPAT_INFO"
	.align	4
        /*0000*/ 	.byte	0x02, 0x09, 0x00, 0x00, 0x02, 0x02, 0x01, 0x00, 0x02, 0x05, 0x05, 0x00, 0x03, 0x07, 0x01, 0x01
        /*0010*/ 	.byte	0x02, 0x03, 0x00, 0x00, 0x02, 0x06, 0x01, 0x00, 0x04, 0x0b, 0x08, 0x00, 0x09, 0x00, 0x00, 0x00
        /*0020*/ 	.byte	0x00, 0x00, 0x00, 0x00


//--------------------- .nv.info._Z28generate_identity_csr_kernelifPiS_Pf --------------------------
	.section	.nv.info._Z28generate_identity_csr_kernelifPiS_Pf,"",@"SHT_CUDA_INFO"
	.sectionflags	@""
	.align	4


	//----- nvinfo : EIATTR_CUDA_API_VERSION
	.align		4
        /*0000*/ 	.byte	0x04, 0x37
        /*0002*/ 	.short	(.L_7 - .L_6)
.L_6:
        /*0004*/ 	.word	0x00000082


	//----- nvinfo : EIATTR_KPARAM_INFO
	.align		4
.L_7:
        /*0008*/ 	.byte	0x04, 0x17
        /*000a*/ 	.short	(.L_9 - .L_8)
.L_8:
        /*000c*/ 	.word	0x00000000
        /*0010*/ 	.short	0x0004
        /*0012*/ 	.short	0x0018
        /*0014*/ 	.byte	0x00, 0xf5, 0x21, 0x00


	//----- nvinfo : EIATTR_KPARAM_INFO
	.align		4
.L_9:
        /*0018*/ 	.byte	0x04, 0x17
        /*001a*/ 	.short	(.L_11 - .L_10)
.L_10:
        /*001c*/ 	.word	0x00000000
        /*0020*/ 	.short	0x0003
        /*0022*/ 	.short	0x0010
        /*0024*/ 	.byte	0x00, 0xf5, 0x21, 0x00


	//----- nvinfo : EIATTR_KPARAM_INFO
	.align		4
.L_11:
        /*0028*/ 	.byte	0x04, 0x17
        /*002a*/ 	.short	(.L_13 - .L_12)
.L_12:
        /*002c*/ 	.word	0x00000000
        /*0030*/ 	.short	0x0002
        /*0032*/ 	.short	0x0008
        /*0034*/ 	.byte	0x00, 0xf5, 0x21, 0x00


	//----- nvinfo : EIATTR_KPARAM_INFO
	.align		4
.L_13:
        /*0038*/ 	.byte	0x04, 0x17
        /*003a*/ 	.short	(.L_15 - .L_14)
.L_14:
        /*003c*/ 	.word	0x00000000
        /*0040*/ 	.short	0x0001
        /*0042*/ 	.short	0x0004
        /*0044*/ 	.byte	0x00, 0xf0, 0x11, 0x00


	//----- nvinfo : EIATTR_KPARAM_INFO
	.align		4
.L_15:
        /*0048*/ 	.byte	0x04, 0x17
        /*004a*/ 	.short	(.L_17 - .L_16)
.L_16:
        /*004c*/ 	.word	0x00000000
        /*0050*/ 	.short	0x0000
        /*0052*/ 	.short	0x0000
        /*0054*/ 	.byte	0x00, 0xf0, 0x11, 0x00


	//----- nvinfo : EIATTR_SPARSE_MMA_MASK
	.align		4
.L_17:
        /*0058*/ 	.byte	0x03, 0x50
        /*005a*/ 	.short	0x0000


	//----- nvinfo : EIATTR_MAXREG_COUNT
	.align		4
        /*005c*/ 	.byte	0x03, 0x1b
        /*005e*/ 	.short	0x00ff


	//----- nvinfo : EIATTR_MERCURY_ISA_VERSION
	.align		4
        /*0060*/ 	.byte	0x03, 0x5f
        /*0062*/ 	.short	0x0101


	//----- nvinfo : EIATTR_VRC_CTA_INIT_COUNT
	.align		4
        /*0064*/ 	.byte	0x02, 0x4a
	.zero		1
	.zero		1


	//----- nvinfo : EIATTR_EXIT_INSTR_OFFSETS
	.align		4
        /*0068*/ 	.byte	0x04, 0x1c
        /*006a*/ 	.short	(.L_19 - .L_18)


	//   ....[0]....
.L_18:
        /*006c*/ 	.word	0x00000160


	//   ....[1]....
        /*0070*/ 	.word	0x000001a0


	//----- nvinfo : EIATTR_CRS_STACK_SIZE
	.align		4
.L_19:
        /*0074*/ 	.byte	0x04, 0x1e
        /*0076*/ 	.short	(.L_21 - .L_20)
.L_20:
        /*0078*/ 	.word	0x00000000


	//----- nvinfo : EIATTR_CBANK_PARAM_SIZE
	.align		4
.L_21:
        /*007c*/ 	.byte	0x03, 0x19
        /*007e*/ 	.short	0x0020


	//----- nvinfo : EIATTR_PARAM_CBANK
	.align		4
        /*0080*/ 	.byte	0x04, 0x0a
        /*0082*/ 	.short	(.L_23 - .L_22)
	.align		4
.L_22:
        /*0084*/ 	.word	index@(.nv.constant0._Z28generate_identity_csr_kernelifPiS_Pf)
        /*0088*/ 	.short	0x0380
        /*008a*/ 	.short	0x0020


	//----- nvinfo : EIATTR_SW_WAR
	.align		4
.L_23:
        /*008c*/ 	.byte	0x04, 0x36
        /*008e*/ 	.short	(.L_25 - .L_24)
.L_24:
        /*0090*/ 	.word	0x00000008
.L_25:


//--------------------- .nv.callgraph             --------------------------
	.section	.nv.callgraph,"",@"SHT_CUDA_CALLGRAPH"
	.align	4
	.sectionentsize	8
	.align		4
        /*0000*/ 	.word	0x00000000
	.align		4
        /*0004*/ 	.word	0xffffffff
	.align		4
        /*0008*/ 	.word	0x00000000
	.align		4
        /*000c*/ 	.word	0xfffffffe
	.align		4
        /*0010*/ 	.word	0x00000000
	.align		4
        /*0014*/ 	.word	0xfffffffd
	.align		4
        /*0018*/ 	.word	0x00000000
	.align		4
        /*001c*/ 	.word	0xfffffffc


//--------------------- .text._Z28generate_identity_csr_kernelifPiS_Pf --------------------------
	.section	.text._Z28generate_identity_csr_kernelifPiS_Pf,"ax",@progbits
	.align	128
        .global         _Z28generate_identity_csr_kernelifPiS_Pf
        .type           _Z28generate_identity_csr_kernelifPiS_Pf,@function
        .size           _Z28generate_identity_csr_kernelifPiS_Pf,(.L_x_3 - _Z28generate_identity_csr_kernelifPiS_Pf)
        .other          _Z28generate_identity_csr_kernelifPiS_Pf,@"STO_CUDA_ENTRY STV_DEFAULT"
_Z28generate_identity_csr_kernelifPiS_Pf:
.text._Z28generate_identity_csr_kernelifPiS_Pf:
[----:B------:R-:W-:Y:S01]  /*0000*/  LDC R1, c[0x0][0x37c] ;  /* 0x0000df00ff017b82 */ /* 0x000fe20000000800 */
[----:B------:R-:W0:Y:S07]  /*0010*/  S2R R0, SR_TID.X ;  /* 0x0000000000007919 */ /* 0x000e2e0000002100 */
[----:B------:R-:W0:Y:S01]  /*0020*/  S2UR UR4, SR_CTAID.X ;  /* 0x00000000000479c3 */ /* 0x000e220000002500 */
[----:B------:R-:W-:Y:S07]  /*0030*/  BSSY.RECONVERGENT B0, `(.L_x_0) ;  /* 0x0000012000007945 */ /* 0x000fee0003800200 */
[----:B------:R-:W0:Y:S08]  /*0040*/  LDC R9, c[0x0][0x360] ;  /* 0x0000d800ff097b82 */ /* 0x000e300000000800 */
[----:B------:R-:W1:Y:S01]  /*0050*/  LDC R8, c[0x0][0x380] ;  /* 0x0000e000ff087b82 */ /* 0x000e620000000800 */
[----:B0-----:R-:W-:Y:S01]  /*0060*/  IMAD R9, R9, UR4, R0 ;  /* 0x0000000409097c24 */ /* 0x001fe2000f8e0200 */
[----:B------:R-:W0:Y:S04]  /*0070*/  LDCU.64 UR4, c[0x0][0x358] ;  /* 0x00006b00ff0477ac */ /* 0x000e280008000a00 */
[----:B-1----:R-:W-:-:S02]  /*0080*/  ISETP.GE.AND P0, PT, R9, R8, PT ;  /* 0x000000080900720c */ /* 0x002fc40003f06270 */
[----:B------:R-:W-:-:S11]  /*0090*/  ISETP.NE.AND P1, PT, R9, R8, PT ;  /* 0x000000080900720c */ /* 0x000fd60003f25270 */
[----:B0-----:R-:W-:Y:S05]  /*00a0*/  @P0 BRA `(.L_x_1) ;  /* 0x0000000000280947 */ /* 0x001fea0003800000 */
[----:B------:R-:W0:Y:S08]  /*00b0*/  LDC.64 R2, c[0x0][0x390] ;  /* 0x0000e400ff027b82 */ /* 0x000e300000000a00 */
[----:B------:R-:W1:Y:S08]  /*00c0*/  LDC.64 R4, c[0x0][0x398] ;  /* 0x0000e600ff047b82 */ /* 0x000e700000000a00 */
[----:B------:R-:W2:Y:S08]  /*00d0*/  LDC.64 R6, c[0x0][0x388] ;  /* 0x0000e200ff067b82 */ /* 0x000eb00000000a00 */
[----:B------:R-:W3:Y:S01]  /*00e0*/  LDC R11, c[0x0][0x384] ;  /* 0x0000e100ff0b7b82 */ /* 0x000ee20000000800 */
[----:B0-----:R-:W-:-:S05]  /*00f0*/  IMAD.WIDE R2, R9, 0x4, R2 ;  /* 0x0000000409027825 */ /* 0x001fca00078e0202 */
[----:B------:R0:W-:Y:S01]  /*0100*/  STG.E desc[UR4][R2.64], R9 ;  /* 0x0000000902007986 */ /* 0x0001e2000c101904 */
[----:B-1----:R-:W-:-:S04]  /*0110*/  IMAD.WIDE R4, R9, 0x4, R4 ;  /* 0x0000000409047825 */ /* 0x002fc800078e0204 */
[----:B--2---:R-:W-:Y:S01]  /*0120*/  IMAD.WIDE R6, R9, 0x4, R6 ;  /* 0x0000000409067825 */ /* 0x004fe200078e0206 */
[----:B---3--:R0:W-:Y:S04]  /*0130*/  STG.E desc[UR4][R4.64], R11 ;  /* 0x0000000b04007986 */ /* 0x0081e8000c101904 */
[----:B------:R0:W-:Y:S02]  /*0140*/  STG.E desc[UR4][R6.64], R9 ;  /* 0x0000000906007986 */ /* 0x0001e4000c101904 */
.L_x_1:
[----:B------:R-:W-:Y:S05]  /*0150*/  BSYNC.RECONVERGENT B0 ;  /* 0x0000000000007941 */ /* 0x000fea0003800200 */
.L_x_0:
[----:B------:R-:W-:Y:S05]  /*0160*/  @P1 EXIT ;  /* 0x000000000000194d */ /* 0x000fea0003800000 */
[----:B0-----:R-:W0:Y:S02]  /*0170*/  LDC.64 R2, c[0x0][0x388] ;  /* 0x0000e200ff027b82 */ /* 0x001e240000000a00 */
[----:B0-----:R-:W-:-:S05]  /*0180*/  IMAD.WIDE R2, R8, 0x4, R2 ;  /* 0x0000000408027825 */ /* 0x001fca00078e0202 */
[----:B------:R-:W-:Y:S01]  /*0190*/  STG.E desc[UR4][R2.64], R8 ;  /* 0x0000000802007986 */ /* 0x000fe2000c101904 */
[----:B------:R-:W-:Y:S05]  /*01a0*/  EXIT ;  /* 0x000000000000794d */ /* 0x000fea0003800000 */
.L_x_2:
[----:B------:R-:W-:-:S00]  /*01b0*/  BRA `(.L_x_2) ;  /* 0xfffffffc00fc7947 */ /* 0x000fc0000383ffff */
[----:B------:R-:W-:-:S00]  /*01c0*/  NOP ;  /* 0x0000000000007918 */ /* 0x000fc00000000000 */
        /* <DEDUP_REMOVED lines=11> */
.L_x_3:


//--------------------- .nv.shared.reserved.0     --------------------------
	.section	.nv.shared.reserved.0,"aw",@nobits
	.weak		__nv_reservedSMEM_offset_0_alias
	.size		__nv_reservedSMEM_offset_0_alias, 0, 64
	.other		__nv_reservedSMEM_offset_0_alias,@"STO_CUDA_RESERVED_SHARED STV_DEFAULT"
__nv_reservedSMEM_offset_0_alias:
	.zero		0
	.zero		64


//--------------------- .nv.constant0._Z28generate_identity_csr_kernelifPiS_Pf --------------------------
	.section	.nv.constant0._Z28generate_identity_csr_kernelifPiS_Pf,"a",@progbits
	.sectionflags	@""
	.align	4
.nv.constant0._Z28generate_identity_csr_kernelifPiS_Pf:
	.zero		928


//--------------------- SYMBOLS --------------------------

	.type		.nv.reservedSmem.offset0,@object
	.size		.nv.reservedSmem.offset0,0x4
